	.headerflags	@"EF_CUDA_TEXMODE_UNIFIED EF_CUDA_64BIT_ADDRESS EF_CUDA_ACCELERATORS EF_CUDA_SM90 EF_CUDA_VIRTUAL_SM(EF_CUDA_SM90)"
	.elftype	@"ET_EXEC"


//--------------------- .nv.info                  --------------------------
	.section	.nv.info,"",@"SHT_CUDA_INFO"
	.align	4


	//----- nvinfo : EIATTR_REGCOUNT
	.align		4
        /*0000*/ 	.byte	0x04, 0x2f
        /*0002*/ 	.short	(.L_3 - .L_2)
	.align		4
.L_2:
        /*0004*/ 	.word	index@(triton_poi_fused__native_batch_norm_legit_no_training_add_relu_19)
        /*0008*/ 	.word	0x00000020


	//----- nvinfo : EIATTR_MIN_STACK_SIZE
	.align		4
.L_3:
        /*000c*/ 	.byte	0x04, 0x12
        /*000e*/ 	.short	(.L_5 - .L_4)
	.align		4
.L_4:
        /*0010*/ 	.word	index@(triton_poi_fused__native_batch_norm_legit_no_training_add_relu_19)
        /*0014*/ 	.word	0x00000000


	//----- nvinfo : EIATTR_FRAME_SIZE
	.align		4
.L_5:
        /*0018*/ 	.byte	0x04, 0x11
        /*001a*/ 	.short	(.L_7 - .L_6)
	.align		4
.L_6:
        /*001c*/ 	.word	index@(triton_poi_fused__native_batch_norm_legit_no_training_add_relu_19)
        /*0020*/ 	.word	0x00000000


	//----- nvinfo : EIATTR_MIN_STACK_SIZE
	.align		4
.L_7:
        /*0024*/ 	.byte	0x04, 0x12
        /*0026*/ 	.short	(.L_9 - .L_8)
	.align		4
.L_8:
        /*0028*/ 	.word	index@(triton_poi_fused__native_batch_norm_legit_no_training_add_relu_19)
        /*002c*/ 	.word	0x00000000
.L_9:


//--------------------- .nv.info.triton_poi_fused__native_batch_norm_legit_no_training_add_relu_19 --------------------------
	.section	.nv.info.triton_poi_fused__native_batch_norm_legit_no_training_add_relu_19,"",@"SHT_CUDA_INFO"
	.sectionflags	@""
	.align	4


	//----- nvinfo : EIATTR_CUDA_API_VERSION
	.align		4
        /*0000*/ 	.byte	0x04, 0x37
        /*0002*/ 	.short	(.L_11 - .L_10)
.L_10:
        /*0004*/ 	.word	0x0000007c


	//----- nvinfo : EIATTR_KPARAM_INFO
	.align		4
.L_11:
        /*0008*/ 	.byte	0x04, 0x17
        /*000a*/ 	.short	(.L_13 - .L_12)
.L_12:
        /*000c*/ 	.word	0x00000000
        /*0010*/ 	.short	0x0009
        /*0012*/ 	.short	0x0044
        /*0014*/ 	.byte	0x00, 0xf0, 0x11, 0x00


	//----- nvinfo : EIATTR_KPARAM_INFO
	.align		4
.L_13:
        /*0018*/ 	.byte	0x04, 0x17
        /*001a*/ 	.short	(.L_15 - .L_14)
.L_14:
        /*001c*/ 	.word	0x00000000
        /*0020*/ 	.short	0x0008
        /*0022*/ 	.short	0x0040
        /*0024*/ 	.byte	0x00, 0xf0, 0x11, 0x00


	//----- nvinfo : EIATTR_KPARAM_INFO
	.align		4
.L_15:
        /*0028*/ 	.byte	0x04, 0x17
        /*002a*/ 	.short	(.L_17 - .L_16)
.L_16:
        /*002c*/ 	.word	0x00000000
        /*0030*/ 	.short	0x0007
        /*0032*/ 	.short	0x0038
        /*0034*/ 	.byte	0x00, 0xf4, 0x21, 0x00


	//----- nvinfo : EIATTR_KPARAM_INFO
	.align		4
.L_17:
        /*0038*/ 	.byte	0x04, 0x17
        /*003a*/ 	.short	(.L_19 - .L_18)
.L_18:
        /*003c*/ 	.word	0x00000000
        /*0040*/ 	.short	0x0006
        /*0042*/ 	.short	0x0030
        /*0044*/ 	.byte	0x00, 0xf4, 0x21, 0x00


	//----- nvinfo : EIATTR_KPARAM_INFO
	.align		4
.L_19:
        /*0048*/ 	.byte	0x04, 0x17
        /*004a*/ 	.short	(.L_21 - .L_20)
.L_20:
        /*004c*/ 	.word	0x00000000
        /*0050*/ 	.short	0x0005
        /*0052*/ 	.short	0x0028
        /*0054*/ 	.byte	0x00, 0xf4, 0x21, 0x00


	//----- nvinfo : EIATTR_KPARAM_INFO
	.align		4
.L_21:
        /*0058*/ 	.byte	0x04, 0x17
        /*005a*/ 	.short	(.L_23 - .L_22)
.L_22:
        /*005c*/ 	.word	0x00000000
        /*0060*/ 	.short	0x0004
        /*0062*/ 	.short	0x0020
        /*0064*/ 	.byte	0x00, 0xf4, 0x21, 0x00


	//----- nvinfo : EIATTR_KPARAM_INFO
	.align		4
.L_23:
        /*0068*/ 	.byte	0x04, 0x17
        /*006a*/ 	.short	(.L_25 - .L_24)
.L_24:
        /*006c*/ 	.word	0x00000000
        /*0070*/ 	.short	0x0003
        /*0072*/ 	.short	0x0018
        /*0074*/ 	.byte	0x00, 0xf4, 0x21, 0x00


	//----- nvinfo : EIATTR_KPARAM_INFO
	.align		4
.L_25:
        /*0078*/ 	.byte	0x04, 0x17
        /*007a*/ 	.short	(.L_27 - .L_26)
.L_26:
        /*007c*/ 	.word	0x00000000
        /*0080*/ 	.short	0x0002
        /*0082*/ 	.short	0x0010
        /*0084*/ 	.byte	0x00, 0xf4, 0x21, 0x00


	//----- nvinfo : EIATTR_KPARAM_INFO
	.align		4
.L_27:
        /*0088*/ 	.byte	0x04, 0x17
        /*008a*/ 	.short	(.L_29 - .L_28)
.L_28:
        /*008c*/ 	.word	0x00000000
        /*0090*/ 	.short	0x0001
        /*0092*/ 	.short	0x0008
        /*0094*/ 	.byte	0x00, 0xf4, 0x21, 0x00


	//----- nvinfo : EIATTR_KPARAM_INFO
	.align		4
.L_29:
        /*0098*/ 	.byte	0x04, 0x17
        /*009a*/ 	.short	(.L_31 - .L_30)
.L_30:
        /*009c*/ 	.word	0x00000000
        /*00a0*/ 	.short	0x0000
        /*00a2*/ 	.short	0x0000
        /*00a4*/ 	.byte	0x00, 0xf4, 0x21, 0x00


	//----- nvinfo : EIATTR_SPARSE_MMA_MASK
	.align		4
.L_31:
        /*00a8*/ 	.byte	0x03, 0x50
        /*00aa*/ 	.short	0x0000


	//----- nvinfo : EIATTR_MAXREG_COUNT
	.align		4
        /*00ac*/ 	.byte	0x03, 0x1b
        /*00ae*/ 	.short	0x00ff


	//----- nvinfo : EIATTR_EXIT_INSTR_OFFSETS
	.align		4
        /*00b0*/ 	.byte	0x04, 0x1c
        /*00b2*/ 	.short	(.L_33 - .L_32)


	//   ....[0]....
.L_32:
        /*00b4*/ 	.word	0x00001030


	//   ....[1]....
        /*00b8*/ 	.word	0x00001070


	//----- nvinfo : EIATTR_REQNTID
	.align		4
.L_33:
        /*00bc*/ 	.byte	0x04, 0x10
        /*00be*/ 	.short	(.L_35 - .L_34)
.L_34:
        /*00c0*/ 	.word	0x00000080
        /*00c4*/ 	.word	0x00000001
        /*00c8*/ 	.word	0x00000001


	//----- nvinfo : EIATTR_CBANK_PARAM_SIZE
	.align		4
.L_35:
        /*00cc*/ 	.byte	0x03, 0x19
        /*00ce*/ 	.short	0x0048


	//----- nvinfo : EIATTR_PARAM_CBANK
	.align		4
        /*00d0*/ 	.byte	0x04, 0x0a
        /*00d2*/ 	.short	(.L_37 - .L_36)
	.align		4
.L_36:
        /*00d4*/ 	.word	index@(.nv.constant0.triton_poi_fused__native_batch_norm_legit_no_training_add_relu_19)
        /*00d8*/ 	.short	0x0210
        /*00da*/ 	.short	0x0048


	//----- nvinfo : EIATTR_SW_WAR
	.align		4
.L_37:
        /*00dc*/ 	.byte	0x04, 0x36
        /*00de*/ 	.short	(.L_39 - .L_38)
.L_38:
        /*00e0*/ 	.word	0x00000008
.L_39:


//--------------------- .nv.callgraph             --------------------------
	.section	.nv.callgraph,"",@"SHT_CUDA_CALLGRAPH"
	.align	4
	.sectionentsize	8
	.align		4
        /*0000*/ 	.word	0x00000000
	.align		4
        /*0004*/ 	.word	0xffffffff
	.align		4
        /*0008*/ 	.word	0x00000000
	.align		4
        /*000c*/ 	.word	0xfffffffe
	.align		4
        /*0010*/ 	.word	0x00000000
	.align		4
        /*0014*/ 	.word	0xfffffffd
	.align		4
        /*0018*/ 	.word	0x00000000
	.align		4
        /*001c*/ 	.word	0xfffffffc


//--------------------- .nv.constant4             --------------------------
	.section	.nv.constant4,"a",@progbits
	.align	8
	.align		8
.nv.constant4:
        /*0000*/ 	.dword	_$_str
	.align		8
        /*0008*/ 	.dword	_$_str_$_2


//--------------------- .text.triton_poi_fused__native_batch_norm_legit_no_training_add_relu_19 --------------------------
	.section	.text.triton_poi_fused__native_batch_norm_legit_no_training_add_relu_19,"ax",@progbits
	.sectionflags	@"SHF_BARRIERS=1"
	.align	128
        .global         triton_poi_fused__native_batch_norm_legit_no_training_add_relu_19
        .type           triton_poi_fused__native_batch_norm_legit_no_training_add_relu_19,@function
        .size           triton_poi_fused__native_batch_norm_legit_no_training_add_relu_19,(.L_x_1 - triton_poi_fused__native_batch_norm_legit_no_training_add_relu_19)
        .other          triton_poi_fused__native_batch_norm_legit_no_training_add_relu_19,@"STO_CUDA_ENTRY STV_DEFAULT"
triton_poi_fused__native_batch_norm_legit_no_training_add_relu_19:
.text.triton_poi_fused__native_batch_norm_legit_no_training_add_relu_19:
[----:B------:R-:W0:Y:S01]  /*0000*/  LDC R1, c[0x0][0x28] ;  /* 0x00000a00ff017b82 */ /* 0x000e220000000800 */
[----:B------:R-:W1:Y:S07]  /*0010*/  S2R R25, SR_CTAID.Y ;  /* 0x0000000000197919 */ /* 0x000e6e0000002600 */
[----:B------:R-:W2:Y:S01]  /*0020*/  LDC.64 R14, c[0x0][0x210] ;  /* 0x00008400ff0e7b82 */ /* 0x000ea20000000a00 */
[----:B------:R-:W-:Y:S02]  /*0030*/  CS2R R8, SRZ ;  /* 0x0000000000087805 */ /* 0x000fe4000001ff00 */
[----:B------:R-:W-:Y:S01]  /*0040*/  CS2R R10, SRZ ;  /* 0x00000000000a7805 */ /* 0x000fe2000001ff00 */
[----:B------:R-:W3:Y:S01]  /*0050*/  S2R R2, SR_TID.X ;  /* 0x0000000000027919 */ /* 0x000ee20000002100 */
[----:B------:R-:W-:Y:S01]  /*0060*/  ULDC.64 UR6, c[0x0][0x208] ;  /* 0x0000820000067ab9 */ /* 0x000fe20000000a00 */
[----:B------:R-:W4:Y:S02]  /*0070*/  S2R R24, SR_CTAID.X ;  /* 0x0000000000187919 */ /* 0x000f240000002500 */
[----:B------:R-:W5:Y:S08]  /*0080*/  LDC.64 R12, c[0x0][0x218] ;  /* 0x00008600ff0c7b82 */ /* 0x000f700000000a00 */
[----:B------:R-:W2:Y:S01]  /*0090*/  LDC.64 R22, c[0x0][0x220] ;  /* 0x00008800ff167b82 */ /* 0x000ea20000000a00 */
[----:B-1----:R-:W-:-:S02]  /*00a0*/  IMAD.SHL.U32 R25, R25, 0x20, RZ ;  /* 0x0000002019197824 */ /* 0x002fc400078e00ff */
[----:B---3--:R-:W-:Y:S01]  /*00b0*/  IMAD.SHL.U32 R28, R2, 0x4, RZ ;  /* 0x00000004021c7824 */ /* 0x008fe200078e00ff */
[----:B------:R-:W-:Y:S01]  /*00c0*/  SHF.R.U32.HI R20, RZ, 0x3, R2 ;  /* 0x00000003ff147819 */ /* 0x000fe20000011602 */
[----:B----4-:R-:W-:-:S03]  /*00d0*/  IMAD.SHL.U32 R24, R24, 0x20, RZ ;  /* 0x0000002018187824 */ /* 0x010fc600078e00ff */
[----:B------:R-:W-:Y:S02]  /*00e0*/  LOP3.LUT R3, R25, 0x1c, R28, 0xf8, !PT ;  /* 0x0000001c19037812 */ /* 0x000fe400078ef81c */
[----:B------:R-:W-:Y:S02]  /*00f0*/  SGXT.U32 R20, R20, 0x4 ;  /* 0x000000041414781a */ /* 0x000fe40000000000 */
[----:B------:R-:W-:Y:S02]  /*0100*/  SHF.R.S32.HI R0, RZ, 0x1f, R3 ;  /* 0x0000001fff007819 */ /* 0x000fe40000011403 */
[----:B------:R-:W-:Y:S02]  /*0110*/  ISETP.GE.AND P0, PT, R3, 0x80, PT ;  /* 0x000000800300780c */ /* 0x000fe40003f06270 */
[----:B------:R-:W-:-:S04]  /*0120*/  LEA.HI R0, R0, R3, RZ, 0x5 ;  /* 0x0000000300007211 */ /* 0x000fc800078f28ff */
[C---:B------:R-:W-:Y:S01]  /*0130*/  LOP3.LUT R2, R0.reuse, 0xffffffe0, RZ, 0xc0, !PT ;  /* 0xffffffe000027812 */ /* 0x040fe200078ec0ff */
[----:B------:R-:W-:-:S04]  /*0140*/  IMAD.SHL.U32 R0, R0, 0x40, RZ ;  /* 0x0000004000007824 */ /* 0x000fc800078e00ff */
[----:B------:R-:W-:Y:S01]  /*0150*/  IMAD.IADD R3, R3, 0x1, -R2 ;  /* 0x0000000103037824 */ /* 0x000fe200078e0a02 */
[----:B------:R-:W-:Y:S02]  /*0160*/  LOP3.LUT R0, R0, 0xfffff800, RZ, 0xc0, !PT ;  /* 0xfffff80000007812 */ /* 0x000fe400078ec0ff */
[----:B------:R-:W-:-:S03]  /*0170*/  LOP3.LUT R2, R24, R20, RZ, 0xfc, !PT ;  /* 0x0000001418027212 */ /* 0x000fc600078efcff */
[----:B------:R-:W-:Y:S01]  /*0180*/  IMAD.IADD R5, R3, 0x1, R0 ;  /* 0x0000000103057824 */ /* 0x000fe200078e0200 */
[C---:B------:R-:W-:Y:S02]  /*0190*/  ISETP.LT.AND P2, PT, R2.reuse, 0x40, !P0 ;  /* 0x000000400200780c */ /* 0x040fe40004741270 */
[----:B------:R-:W-:Y:S01]  /*01a0*/  LOP3.LUT R0, R24, 0x10, R20, 0xfe, !PT ;  /* 0x0000001018007812 */ /* 0x000fe200078efe14 */
[----:B------:R-:W-:Y:S01]  /*01b0*/  IMAD R2, R2, 0x20, R5 ;  /* 0x0000002002027824 */ /* 0x000fe200078e0205 */
[----:B------:R-:W-:Y:S02]  /*01c0*/  CS2R R16, SRZ ;  /* 0x0000000000107805 */ /* 0x000fe4000001ff00 */
[----:B------:R-:W-:Y:S02]  /*01d0*/  CS2R R18, SRZ ;  /* 0x0000000000127805 */ /* 0x000fe4000001ff00 */
[----:B------:R-:W-:Y:S01]  /*01e0*/  ISETP.LT.AND P1, PT, R0, 0x40, !P0 ;  /* 0x000000400000780c */ /* 0x000fe20004721270 */
[----:B--2---:R-:W-:-:S04]  /*01f0*/  IMAD.WIDE R26, R2, 0x4, R14 ;  /* 0x00000004021a7825 */ /* 0x004fc800078e020e */
[C---:B-----5:R-:W-:Y:S01]  /*0200*/  IMAD.WIDE R12, R3.reuse, 0x4, R12 ;  /* 0x00000004030c7825 */ /* 0x060fe200078e020c */
[----:B------:R1:W2:Y:S03]  /*0210*/  @P2 LDG.E.EL.128 R8, desc[UR6][R26.64] ;  /* 0x000000061a082981 */ /* 0x0002a6000c2e1d00 */
[----:B------:R-:W-:Y:S01]  /*0220*/  IMAD R0, R0, 0x20, R5 ;  /* 0x0000002000007824 */ /* 0x000fe200078e0205 */
[----:B------:R3:W2:Y:S01]  /*0230*/  @!P0 LDG.E.EL.128 R16, desc[UR6][R12.64] ;  /* 0x000000060c108981 */ /* 0x0006a2000c2e1d00 */
[----:B0-----:R-:W-:-:S04]  /*0240*/  IMAD.WIDE R22, R3, 0x4, R22 ;  /* 0x0000000403167825 */ /* 0x001fc800078e0216 */
[----:B-1----:R-:W-:Y:S01]  /*0250*/  IMAD.WIDE R26, R0, 0x4, R14 ;  /* 0x00000004001a7825 */ /* 0x002fe200078e020e */
[----:B------:R-:W-:Y:S02]  /*0260*/  CS2R R14, SRZ ;  /* 0x00000000000e7805 */ /* 0x000fe4000001ff00 */
[----:B---3--:R-:W-:-:S06]  /*0270*/  CS2R R12, SRZ ;  /* 0x00000000000c7805 */ /* 0x008fcc000001ff00 */
[----:B------:R-:W3:Y:S01]  /*0280*/  @!P0 LDG.E.EL.128 R12, desc[UR6][R22.64] ;  /* 0x00000006160c8981 */ /* 0x000ee2000c2e1d00 */
[----:B------:R-:W-:Y:S02]  /*0290*/  CS2R R4, SRZ ;  /* 0x0000000000047805 */ /* 0x000fe4000001ff00 */
[----:B------:R-:W-:-:S06]  /*02a0*/  CS2R R6, SRZ ;  /* 0x0000000000067805 */ /* 0x000fcc000001ff00 */
[----:B------:R0:W4:Y:S01]  /*02b0*/  @P1 LDG.E.EL.128 R4, desc[UR6][R26.64] ;  /* 0x000000061a041981 */ /* 0x000122000c2e1d00 */
[----:B---3--:R-:W-:Y:S01]  /*02c0*/  FADD R29, R12, 9.9999997473787516356e-06 ;  /* 0x3727c5ac0c1d7421 */ /* 0x008fe20000000000 */
[----:B------:R-:W-:-:S03]  /*02d0*/  FADD R21, R13, 9.9999997473787516356e-06 ;  /* 0x3727c5ac0d157421 */ /* 0x000fc60000000000 */
[----:B0-----:R-:W0:Y:S01]  /*02e0*/  MUFU.SQRT R27, R29 ;  /* 0x0000001d001b7308 */ /* 0x001e220000002000 */
[----:B------:R-:W-:-:S07]  /*02f0*/  FADD R26, R15, 9.9999997473787516356e-06 ;  /* 0x3727c5ac0f1a7421 */ /* 0x000fce0000000000 */
[----:B------:R-:W1:Y:S08]  /*0300*/  MUFU.SQRT R21, R21 ;  /* 0x0000001500157308 */ /* 0x000e700000002000 */
[----:B------:R-:W3:Y:S01]  /*0310*/  MUFU.SQRT R26, R26 ;  /* 0x0000001a001a7308 */ /* 0x000ee20000002000 */
[----:B0-----:R-:W-:Y:S01]  /*0320*/  FSETP.GT.AND P5, PT, R27, 8.50705917302346158658e+37, PT ;  /* 0x7e8000001b00780b */ /* 0x001fe20003fa4000 */
[----:B------:R-:W-:Y:S01]  /*0330*/  FADD R15, R14, 9.9999997473787516356e-06 ;  /* 0x3727c5ac0e0f7421 */ /* 0x000fe20000000000 */
[----:B-1----:R-:W-:-:S02]  /*0340*/  FSETP.GT.AND P6, PT, R21, 8.50705917302346158658e+37, PT ;  /* 0x7e8000001500780b */ /* 0x002fc40003fc4000 */
[----:B------:R-:W-:Y:S01]  /*0350*/  LOP3.LUT R12, R24, 0x1c, R28, 0xf8, !PT ;  /* 0x0000001c180c7812 */ /* 0x000fe200078ef81c */
[----:B------:R-:W-:Y:S02]  /*0360*/  IMAD.MOV.U32 R24, RZ, RZ, 0x3e800000 ;  /* 0x3e800000ff187424 */ /* 0x000fe400078e00ff */
[----:B------:R-:W0:Y:S01]  /*0370*/  MUFU.SQRT R28, R15 ;  /* 0x0000000f001c7308 */ /* 0x000e220000002000 */
[----:B------:R-:W-:-:S05]  /*0380*/  FSETP.GEU.AND P3, PT, R27, 1.175494350822287508e-38, PT ;  /* 0x008000001b00780b */ /* 0x000fca0003f6e000 */
[----:B------:R-:W-:Y:S01]  /*0390*/  @P5 FMUL R27, R27, 0.25 ;  /* 0x3e8000001b1b5820 */ /* 0x000fe20000400000 */
[----:B---3--:R-:W-:Y:S02]  /*03a0*/  FSETP.GT.AND P4, PT, R26, 8.50705917302346158658e+37, PT ;  /* 0x7e8000001a00780b */ /* 0x008fe40003f84000 */
[C---:B------:R-:W-:Y:S02]  /*03b0*/  FSEL R23, R24.reuse, 1, P5 ;  /* 0x3f80000018177808 */ /* 0x040fe40002800000 */
[C---:B------:R-:W-:Y:S01]  /*03c0*/  FSETP.GEU.AND P5, PT, R21.reuse, 1.175494350822287508e-38, PT ;  /* 0x008000001500780b */ /* 0x040fe20003fae000 */
[----:B------:R-:W-:Y:S01]  /*03d0*/  @P6 FMUL R21, R21, 0.25 ;  /* 0x3e80000015156820 */ /* 0x000fe20000400000 */
[----:B------:R-:W-:Y:S02]  /*03e0*/  FSEL R22, R24, 1, P6 ;  /* 0x3f80000018167808 */ /* 0x000fe40003000000 */
[----:B------:R-:W-:Y:S02]  /*03f0*/  FSETP.GEU.AND P6, PT, R26, 1.175494350822287508e-38, PT ;  /* 0x008000001a00780b */ /* 0x000fe40003fce000 */
[----:B------:R-:W-:-:S02]  /*0400*/  LOP3.LUT R14, R25, R20, RZ, 0xfc, !PT ;  /* 0x00000014190e7212 */ /* 0x000fc400078efcff */
[----:B------:R-:W-:Y:S01]  /*0410*/  LOP3.LUT R13, R25, 0x10, R20, 0xfe, !PT ;  /* 0x00000010190d7812 */ /* 0x000fe200078efe14 */
[----:B------:R-:W-:Y:S01]  /*0420*/  @P4 FMUL R26, R26, 0.25 ;  /* 0x3e8000001a1a4820 */ /* 0x000fe20000400000 */
[----:B------:R-:W-:Y:S02]  /*0430*/  FSEL R25, R24, 1, P4 ;  /* 0x3f80000018197808 */ /* 0x000fe40002000000 */
[----:B0-----:R-:W-:-:S05]  /*0440*/  FSETP.GT.AND P4, PT, R28, 8.50705917302346158658e+37, PT ;  /* 0x7e8000001c00780b */ /* 0x001fca0003f84000 */
[----:B------:R-:W-:Y:S01]  /*0450*/  @!P6 FMUL R26, R26, 16777216 ;  /* 0x4b8000001a1ae820 */ /* 0x000fe20000400000 */
[----:B------:R-:W-:Y:S01]  /*0460*/  @!P6 FMUL R25, R25, 16777216 ;  /* 0x4b8000001919e820 */ /* 0x000fe20000400000 */
[----:B------:R-:W-:Y:S01]  /*0470*/  FSETP.GEU.AND P6, PT, R28, 1.175494350822287508e-38, PT ;  /* 0x008000001c00780b */ /* 0x000fe20003fce000 */
[----:B--2---:R-:W-:Y:S01]  /*0480*/  FADD R15, -R16, R8 ;  /* 0x00000008100f7221 */ /* 0x004fe20000000100 */
[----:B------:R-:W-:Y:S02]  /*0490*/  FADD R20, -R17, R9 ;  /* 0x0000000911147221 */ /* 0x000fe40000000100 */
[----:B------:R-:W0:Y:S02]  /*04a0*/  LDC.64 R8, c[0x0][0x228] ;  /* 0x00008a00ff087b82 */ /* 0x000e240000000a00 */
[----:B------:R-:W-:Y:S01]  /*04b0*/  @P4 FMUL R28, R28, 0.25 ;  /* 0x3e8000001c1c4820 */ /* 0x000fe20000400000 */
[----:B------:R-:W-:Y:S01]  /*04c0*/  @!P5 FMUL R21, R21, 16777216 ;  /* 0x4b8000001515d820 */ /* 0x000fe20000400000 */
[----:B------:R-:W1:Y:S01]  /*04d0*/  MUFU.RCP R26, R26 ;  /* 0x0000001a001a7308 */ /* 0x000e620000001000 */
[----:B----4-:R-:W-:-:S04]  /*04e0*/  FADD R16, -R16, R4 ;  /* 0x0000000410107221 */ /* 0x010fc80000000100 */
[----:B------:R-:W-:Y:S01]  /*04f0*/  @!P6 FMUL R28, R28, 16777216 ;  /* 0x4b8000001c1ce820 */ /* 0x000fe20000400000 */
[C---:B------:R-:W-:Y:S01]  /*0500*/  FADD R11, -R19.reuse, R11 ;  /* 0x0000000b130b7221 */ /* 0x040fe20000000100 */
[----:B------:R-:W-:Y:S01]  /*0510*/  FADD R7, -R19, R7 ;  /* 0x0000000713077221 */ /* 0x000fe20000000100 */
[----:B------:R2:W3:Y:S01]  /*0520*/  MUFU.RCP R4, R21 ;  /* 0x0000001500047308 */ /* 0x0004e20000001000 */
[----:B------:R-:W-:-:S07]  /*0530*/  @!P3 FMUL R27, R27, 16777216 ;  /* 0x4b8000001b1bb820 */ /* 0x000fce0000400000 */
[----:B------:R4:W5:Y:S01]  /*0540*/  MUFU.RCP R19, R28 ;  /* 0x0000001c00137308 */ /* 0x0009620000001000 */
[C---:B--2---:R-:W-:Y:S01]  /*0550*/  FADD R21, -R18.reuse, R10 ;  /* 0x0000000a12157221 */ /* 0x044fe20000000100 */
[----:B------:R-:W-:Y:S01]  /*0560*/  FADD R18, -R18, R6 ;  /* 0x0000000612127221 */ /* 0x000fe20000000100 */
[----:B------:R-:W-:Y:S01]  /*0570*/  FSEL R6, R24, 1, P4 ;  /* 0x3f80000018067808 */ /* 0x000fe20002000000 */
[----:B----4-:R-:W2:Y:S04]  /*0580*/  LDC.64 R28, c[0x0][0x230] ;  /* 0x00008c00ff1c7b82 */ /* 0x010ea80000000a00 */
[----:B------:R-:W4:Y:S01]  /*0590*/  MUFU.RCP R27, R27 ;  /* 0x0000001b001b7308 */ /* 0x000f220000001000 */
[----:B------:R-:W-:Y:S01]  /*05a0*/  @!P5 FMUL R22, R22, 16777216 ;  /* 0x4b8000001616d820 */ /* 0x000fe20000400000 */
[----:B-1----:R-:W-:Y:S01]  /*05b0*/  FMUL R26, R26, R25 ;  /* 0x000000191a1a7220 */ /* 0x002fe20000400000 */
[----:B------:R-:W-:Y:S01]  /*05c0*/  @!P6 FMUL R6, R6, 16777216 ;  /* 0x4b8000000606e820 */ /* 0x000fe20000400000 */
[----:B------:R-:W-:Y:S01]  /*05d0*/  FADD R17, -R17, R5 ;  /* 0x0000000511117221 */ /* 0x000fe20000000100 */
[----:B---3--:R-:W-:Y:S01]  /*05e0*/  FMUL R24, R4, R22 ;  /* 0x0000001604187220 */ /* 0x008fe20000400000 */
[----:B------:R-:W-:Y:S01]  /*05f0*/  FMUL R22, R26, R7 ;  /* 0x000000071a167220 */ /* 0x000fe20000400000 */
[----:B-----5:R-:W-:Y:S01]  /*0600*/  FMUL R19, R19, R6 ;  /* 0x0000000613137220 */ /* 0x020fe20000400000 */
[----:B------:R-:W-:-:S02]  /*0610*/  CS2R R4, SRZ ;  /* 0x0000000000047805 */ /* 0x000fc4000001ff00 */
[----:B------:R-:W-:Y:S01]  /*0620*/  CS2R R6, SRZ ;  /* 0x0000000000067805 */ /* 0x000fe2000001ff00 */
[----:B------:R-:W-:Y:S01]  /*0630*/  @!P3 FMUL R23, R23, 16777216 ;  /* 0x4b8000001717b820 */ /* 0x000fe20000400000 */
[----:B0-----:R-:W-:-:S04]  /*0640*/  IMAD.WIDE R8, R3, 0x4, R8 ;  /* 0x0000000403087825 */ /* 0x001fc800078e0208 */
[----:B----4-:R-:W-:Y:S01]  /*0650*/  FMUL R27, R27, R23 ;  /* 0x000000171b1b7220 */ /* 0x010fe20000400000 */
[----:B------:R-:W-:Y:S01]  /*0660*/  FMUL R23, R26, R11 ;  /* 0x0000000b1a177220 */ /* 0x000fe20000400000 */
[----:B------:R0:W3:Y:S01]  /*0670*/  @!P0 LDG.E.EL.128 R4, desc[UR6][R8.64] ;  /* 0x0000000608048981 */ /* 0x0000e2000c2e1d00 */
[----:B------:R-:W-:Y:S01]  /*0680*/  CS2R R10, SRZ ;  /* 0x00000000000a7805 */ /* 0x000fe2000001ff00 */
[----:B--2---:R-:W-:Y:S01]  /*0690*/  IMAD.WIDE R28, R3, 0x4, R28 ;  /* 0x00000004031c7825 */ /* 0x004fe200078e021c */
[----:B0-----:R-:W-:-:S06]  /*06a0*/  CS2R R8, SRZ ;  /* 0x0000000000087805 */ /* 0x001fcc000001ff00 */
[----:B------:R-:W3:Y:S01]  /*06b0*/  @!P0 LDG.E.EL.128 R8, desc[UR6][R28.64] ;  /* 0x000000061c088981 */ /* 0x000ee2000c2e1d00 */
[----:B------:R-:W-:-:S04]  /*06c0*/  SHF.R.S32.HI R3, RZ, 0x1f, R14 ;  /* 0x0000001fff037819 */ /* 0x000fc8000001140e */
[----:B------:R-:W-:Y:S02]  /*06d0*/  LEA.HI R25, R3, R14, RZ, 0x5 ;  /* 0x0000000e03197211 */ /* 0x000fe400078f28ff */
[----:B------:R-:W0:Y:S01]  /*06e0*/  S2R R3, SR_TID.X ;  /* 0x0000000000037919 */ /* 0x000e220000002100 */
[C---:B------:R-:W-:Y:S01]  /*06f0*/  FMUL R26, R24.reuse, R17 ;  /* 0x00000011181a7220 */ /* 0x040fe20000400000 */
[C---:B------:R-:W-:Y:S01]  /*0700*/  LOP3.LUT R17, R25.reuse, 0x3ffffe0, RZ, 0xc0, !PT ;  /* 0x03ffffe019117812 */ /* 0x040fe200078ec0ff */
[----:B------:R-:W-:Y:S02]  /*0710*/  IMAD.SHL.U32 R25, R25, 0x100, RZ ;  /* 0x0000010019197824 */ /* 0x000fe400078e00ff */
[----:B------:R-:W-:Y:S01]  /*0720*/  FMUL R24, R24, R20 ;  /* 0x0000001418187220 */ /* 0x000fe20000400000 */
[----:B------:R-:W-:Y:S01]  /*0730*/  ISETP.GE.AND P0, PT, R12, 0x40, PT ;  /* 0x000000400c00780c */ /* 0x000fe20003f06270 */
[----:B------:R-:W-:Y:S01]  /*0740*/  IMAD.IADD R17, R14, 0x1, -R17 ;  /* 0x000000010e117824 */ /* 0x000fe200078e0a11 */
[----:B------:R-:W-:-:S02]  /*0750*/  LOP3.LUT R20, R25, 0xffffe000, RZ, 0xc0, !PT ;  /* 0xffffe00019147812 */ /* 0x000fc400078ec0ff */
[----:B------:R-:W-:Y:S01]  /*0760*/  ISETP.LT.AND P3, PT, R14, 0x80, !P0 ;  /* 0x000000800e00780c */ /* 0x000fe20004761270 */
[----:B------:R-:W1:Y:S02]  /*0770*/  S2UR UR5, SR_CgaCtaId ;  /* 0x00000000000579c3 */ /* 0x000e640000008800 */
[----:B------:R-:W-:Y:S01]  /*0780*/  IMAD R14, R17, 0x40, R20 ;  /* 0x00000040110e7824 */ /* 0x000fe200078e0214 */
[----:B------:R-:W-:Y:S01]  /*0790*/  SHF.R.S32.HI R20, RZ, 0x1f, R13 ;  /* 0x0000001fff147819 */ /* 0x000fe2000001140d */
[----:B------:R-:W-:-:S03]  /*07a0*/  FMUL R17, R27, R16 ;  /* 0x000000101b117220 */ /* 0x000fc60000400000 */
[----:B------:R-:W-:Y:S01]  /*07b0*/  LEA.HI R20, R20, R13, RZ, 0x5 ;  /* 0x0000000d14147211 */ /* 0x000fe200078f28ff */
[----:B------:R-:W-:-:S03]  /*07c0*/  FMUL R15, R27, R15 ;  /* 0x0000000f1b0f7220 */ /* 0x000fc60000400000 */
[C---:B------:R-:W-:Y:S01]  /*07d0*/  LOP3.LUT R16, R20.reuse, 0x3ffffe0, RZ, 0xc0, !PT ;  /* 0x03ffffe014107812 */ /* 0x040fe200078ec0ff */
[----:B------:R-:W-:Y:S01]  /*07e0*/  IMAD.SHL.U32 R20, R20, 0x100, RZ ;  /* 0x0000010014147824 */ /* 0x000fe200078e00ff */
[----:B------:R-:W-:-:S03]  /*07f0*/  ISETP.LT.AND P0, PT, R13, 0x80, !P0 ;  /* 0x000000800d00780c */ /* 0x000fc60004701270 */
[----:B------:R-:W-:Y:S01]  /*0800*/  IMAD.IADD R13, R13, 0x1, -R16 ;  /* 0x000000010d0d7824 */ /* 0x000fe200078e0a10 */
[----:B------:R-:W-:Y:S01]  /*0810*/  LOP3.LUT R20, R20, 0xffffe000, RZ, 0xc0, !PT ;  /* 0xffffe00014147812 */ /* 0x000fe200078ec0ff */
[----:B------:R-:W-:-:S04]  /*0820*/  UMOV UR4, 0x400 ;  /* 0x0000040000047882 */ /* 0x000fc80000000000 */
[----:B------:R-:W-:Y:S01]  /*0830*/  IMAD R13, R13, 0x40, R20 ;  /* 0x000000400d0d7824 */ /* 0x000fe200078e0214 */
[----:B-1----:R-:W-:Y:S01]  /*0840*/  UPRMT UR4, UR5, 0x654, UR4 ;  /* 0x0000065405047896 */ /* 0x002fe20008000004 */
[-CC-:B---3--:R-:W-:Y:S01]  /*0850*/  FFMA R16, R15, R4.reuse, R8.reuse ;  /* 0x000000040f107223 */ /* 0x188fe20000000008 */
[----:B------:R-:W-:Y:S01]  /*0860*/  FFMA R4, R17, R4, R8 ;  /* 0x0000000411047223 */ /* 0x000fe20000000008 */
[----:B0-----:R-:W-:Y:S01]  /*0870*/  SHF.R.U32.HI R17, RZ, 0x3, R3 ;  /* 0x00000003ff117819 */ /* 0x001fe20000011603 */
[----:B------:R-:W-:Y:S02]  /*0880*/  IMAD.SHL.U32 R8, R3, 0x80, RZ ;  /* 0x0000008003087824 */ /* 0x000fe400078e00ff */
[C---:B------:R-:W-:Y:S01]  /*0890*/  FMUL R15, R19.reuse, R18 ;  /* 0x00000012130f7220 */ /* 0x040fe20000400000 */
[----:B------:R-:W-:Y:S01]  /*08a0*/  FMUL R19, R19, R21 ;  /* 0x0000001513137220 */ /* 0x000fe20000400000 */
[----:B------:R-:W-:Y:S02]  /*08b0*/  SGXT.U32 R17, R17, 0x4 ;  /* 0x000000041111781a */ /* 0x000fe40000000000 */
[----:B------:R-:W-:Y:S01]  /*08c0*/  LOP3.LUT R20, R8, 0x380, RZ, 0xc0, !PT ;  /* 0x0000038008147812 */ /* 0x000fe200078ec0ff */
[-CC-:B------:R-:W-:Y:S01]  /*08d0*/  FFMA R8, R24, R5.reuse, R9.reuse ;  /* 0x0000000518087223 */ /* 0x180fe20000000009 */
[----:B------:R-:W-:Y:S01]  /*08e0*/  FSETP.GEU.AND P4, PT, R16, RZ, PT ;  /* 0x000000ff1000720b */ /* 0x000fe20003f8e000 */
[----:B------:R-:W-:Y:S01]  /*08f0*/  FFMA R9, R26, R5, R9 ;  /* 0x000000051a097223 */ /* 0x000fe20000000009 */
[-CC-:B------:R-:W-:Y:S01]  /*0900*/  FFMA R5, R19, R6.reuse, R10.reuse ;  /* 0x0000000613057223 */ /* 0x180fe2000000000a */
[----:B------:R-:W-:Y:S01]  /*0910*/  FFMA R15, R15, R6, R10 ;  /* 0x000000060f0f7223 */ /* 0x000fe2000000000a */
[----:B------:R-:W-:Y:S01]  /*0920*/  LOP3.LUT R21, R20, R17, RZ, 0xfc, !PT ;  /* 0x0000001114157212 */ /* 0x000fe200078efcff */
[----:B------:R-:W-:Y:S01]  /*0930*/  FFMA R6, R23, R7, R11 ;  /* 0x0000000717067223 */ /* 0x000fe2000000000b */
[----:B------:R-:W-:-:S02]  /*0940*/  FSEL R10, R16, RZ, P4 ;  /* 0x000000ff100a7208 */ /* 0x000fc40002000000 */
[----:B------:R-:W0:Y:S01]  /*0950*/  LDC.64 R16, c[0x0][0x238] ;  /* 0x00008e00ff107b82 */ /* 0x000e220000000a00 */
[----:B------:R-:W-:Y:S01]  /*0960*/  LOP3.LUT R23, R20, 0x20, RZ, 0xfc, !PT ;  /* 0x0000002014177812 */ /* 0x000fe200078efcff */
[----:B------:R-:W-:Y:S01]  /*0970*/  FFMA R19, R22, R7, R11 ;  /* 0x0000000716137223 */ /* 0x000fe2000000000b */
[C---:B------:R-:W-:Y:S02]  /*0980*/  LOP3.LUT R24, R20.reuse, 0x40, RZ, 0xfc, !PT ;  /* 0x0000004014187812 */ /* 0x040fe400078efcff */
[C---:B------:R-:W-:Y:S02]  /*0990*/  LOP3.LUT R22, R20.reuse, 0x60, RZ, 0xfc, !PT ;  /* 0x0000006014167812 */ /* 0x040fe400078efcff */
[----:B------:R-:W-:Y:S02]  /*09a0*/  LEA.HI R18, R20, UR4, RZ, 0x1d ;  /* 0x0000000414127c11 */ /* 0x000fe4000f8fe8ff */
[----:B------:R-:W-:Y:S02]  /*09b0*/  SHF.R.U32.HI R23, RZ, 0x5, R23 ;  /* 0x00000005ff177819 */ /* 0x000fe40000011617 */
[----:B------:R-:W-:-:S02]  /*09c0*/  SHF.R.U32.HI R24, RZ, 0x5, R24 ;  /* 0x00000005ff187819 */ /* 0x000fc40000011618 */
[----:B------:R-:W-:Y:S02]  /*09d0*/  SHF.R.U32.HI R22, RZ, 0x5, R22 ;  /* 0x00000005ff167819 */ /* 0x000fe40000011616 */
[----:B------:R-:W-:Y:S01]  /*09e0*/  FSETP.GEU.AND P6, PT, R5, RZ, PT ;  /* 0x000000ff0500720b */ /* 0x000fe20003fce000 */
[----:B------:R-:W-:Y:S01]  /*09f0*/  IMAD R27, R21, 0x4, R18 ;  /* 0x00000004151b7824 */ /* 0x000fe200078e0212 */
[----:B------:R-:W-:Y:S02]  /*0a00*/  LEA R26, R23, UR4, 0x2 ;  /* 0x00000004171a7c11 */ /* 0x000fe4000f8e10ff */
[----:B------:R-:W-:Y:S02]  /*0a10*/  LEA R18, R24, UR4, 0x2 ;  /* 0x0000000418127c11 */ /* 0x000fe4000f8e10ff */
[----:B------:R-:W-:Y:S02]  /*0a20*/  FSETP.GEU.AND P4, PT, R8, RZ, PT ;  /* 0x000000ff0800720b */ /* 0x000fe40003f8e000 */
[----:B------:R-:W-:-:S02]  /*0a30*/  LEA R7, R22, UR4, 0x2 ;  /* 0x0000000416077c11 */ /* 0x000fc4000f8e10ff */
[----:B------:R-:W-:Y:S02]  /*0a40*/  FSEL R28, R5, RZ, P6 ;  /* 0x000000ff051c7208 */ /* 0x000fe40003000000 */
[----:B------:R-:W-:Y:S01]  /*0a50*/  FSETP.GEU.AND P6, PT, R6, RZ, PT ;  /* 0x000000ff0600720b */ /* 0x000fe20003fce000 */
[C---:B------:R-:W-:Y:S01]  /*0a60*/  IMAD R26, R21.reuse, 0x4, R26 ;  /* 0x00000004151a7824 */ /* 0x040fe200078e021a */
[----:B------:R-:W-:Y:S01]  /*0a70*/  FSETP.GEU.AND P5, PT, R4, RZ, PT ;  /* 0x000000ff0400720b */ /* 0x000fe20003fae000 */
[----:B------:R1:W-:Y:S01]  /*0a80*/  STS [R27], R10 ;  /* 0x0000000a1b007388 */ /* 0x0003e20000000800 */
[----:B------:R-:W-:Y:S01]  /*0a90*/  FSEL R29, R8, RZ, P4 ;  /* 0x000000ff081d7208 */ /* 0x000fe20002000000 */
[C---:B------:R-:W-:Y:S01]  /*0aa0*/  IMAD R25, R21.reuse, 0x4, R18 ;  /* 0x0000000415197824 */ /* 0x040fe200078e0212 */
[----:B------:R-:W-:Y:S01]  /*0ab0*/  FSEL R4, R4, RZ, P5 ;  /* 0x000000ff04047208 */ /* 0x000fe20002800000 */
[----:B------:R-:W-:Y:S02]  /*0ac0*/  IMAD R18, R21, 0x4, R7 ;  /* 0x0000000415127824 */ /* 0x000fe400078e0207 */
[----:B------:R-:W-:Y:S01]  /*0ad0*/  VIADD R8, R12, 0x1000 ;  /* 0x000010000c087836 */ /* 0x000fe20000000000 */
[----:B------:R-:W-:Y:S01]  /*0ae0*/  STS [R26+0x80], R29 ;  /* 0x0000801d1a007388 */ /* 0x000fe20000000800 */
[----:B-1----:R-:W-:-:S03]  /*0af0*/  FSEL R10, R6, RZ, P6 ;  /* 0x000000ff060a7208 */ /* 0x002fc60003000000 */
[----:B------:R-:W-:Y:S01]  /*0b00*/  STS [R25+0x100], R28 ;  /* 0x0001001c19007388 */ /* 0x000fe20000000800 */
[----:B------:R-:W-:Y:S01]  /*0b10*/  IMAD.IADD R11, R8, 0x1, R14 ;  /* 0x00000001080b7824 */ /* 0x000fe200078e020e */
[----:B------:R-:W-:Y:S02]  /*0b20*/  CS2R R6, SRZ ;  /* 0x0000000000067805 */ /* 0x000fe4000001ff00 */
[----:B------:R0:W-:Y:S04]  /*0b30*/  STS [R18+0x180], R10 ;  /* 0x0001800a12007388 */ /* 0x0001e80000000800 */
[----:B------:R1:W-:Y:S01]  /*0b40*/  STS [R27+0x40], R4 ;  /* 0x000040041b007388 */ /* 0x0003e20000000800 */
[----:B0-----:R-:W-:Y:S01]  /*0b50*/  IMAD.WIDE R10, R11, 0x4, R16 ;  /* 0x000000040b0a7825 */ /* 0x001fe200078e0210 */
[----:B-1----:R-:W-:-:S06]  /*0b60*/  CS2R R4, SRZ ;  /* 0x0000000000047805 */ /* 0x002fcc000001ff00 */
[----:B------:R0:W2:Y:S01]  /*0b70*/  @P3 LDG.E.EL.128 R4, desc[UR6][R10.64] ;  /* 0x000000060a043981 */ /* 0x0000a2000c2e1d00 */
[----:B------:R-:W-:-:S04]  /*0b80*/  FSETP.GEU.AND P4, PT, R9, RZ, PT ;  /* 0x000000ff0900720b */ /* 0x000fc80003f8e000 */
[----:B------:R-:W-:Y:S01]  /*0b90*/  FSEL R29, R9, RZ, P4 ;  /* 0x000000ff091d7208 */ /* 0x000fe20002000000 */
[----:B------:R-:W-:-:S04]  /*0ba0*/  IMAD.IADD R9, R8, 0x1, R13 ;  /* 0x0000000108097824 */ /* 0x000fc800078e020d */
[----:B------:R-:W-:Y:S01]  /*0bb0*/  IMAD.WIDE R16, R9, 0x4, R16 ;  /* 0x0000000409107825 */ /* 0x000fe200078e0210 */
[----:B------:R-:W-:Y:S02]  /*0bc0*/  CS2R R8, SRZ ;  /* 0x0000000000087805 */ /* 0x000fe4000001ff00 */
[----:B0-----:R-:W-:-:S06]  /*0bd0*/  CS2R R10, SRZ ;  /* 0x00000000000a7805 */ /* 0x001fcc000001ff00 */
[----:B------:R0:W3:Y:S01]  /*0be0*/  @P0 LDG.E.EL.128 R8, desc[UR6][R16.64] ;  /* 0x0000000610080981 */ /* 0x0000e2000c2e1d00 */
[----:B------:R-:W-:-:S04]  /*0bf0*/  FSETP.GEU.AND P4, PT, R15, RZ, PT ;  /* 0x000000ff0f00720b */ /* 0x000fc80003f8e000 */
[----:B------:R-:W-:Y:S02]  /*0c00*/  FSEL R28, R15, RZ, P4 ;  /* 0x000000ff0f1c7208 */ /* 0x000fe40002000000 */
[C---:B------:R-:W-:Y:S01]  /*0c10*/  FSETP.GEU.AND P4, PT, R19.reuse, RZ, PT ;  /* 0x000000ff1300720b */ /* 0x040fe20003f8e000 */
[----:B------:R1:W-:Y:S01]  /*0c20*/  STS [R26+0xc0], R29 ;  /* 0x0000c01d1a007388 */ /* 0x0003e20000000800 */
[----:B0-----:R-:W0:Y:S02]  /*0c30*/  LDC.64 R16, c[0x0][0x240] ;  /* 0x00009000ff107b82 */ /* 0x001e240000000a00 */
[----:B------:R-:W-:Y:S01]  /*0c40*/  FSEL R27, R19, RZ, P4 ;  /* 0x000000ff131b7208 */ /* 0x000fe20002000000 */
[----:B------:R4:W-:Y:S04]  /*0c50*/  STS [R25+0x140], R28 ;  /* 0x0001401c19007388 */ /* 0x0009e80000000800 */
[----:B------:R5:W-:Y:S01]  /*0c60*/  STS [R18+0x1c0], R27 ;  /* 0x0001c01b12007388 */ /* 0x000be20000000800 */
[----:B-1----:R-:W-:-:S05]  /*0c70*/  IMAD.SHL.U32 R26, R3, 0x4, RZ ;  /* 0x00000004031a7824 */ /* 0x002fca00078e00ff */
[----:B------:R-:W-:-:S04]  /*0c80*/  SHF.R.U32.HI R15, RZ, 0x5, R26 ;  /* 0x00000005ff0f7819 */ /* 0x000fc8000001161a */
[----:B----4-:R-:W-:Y:S02]  /*0c90*/  SGXT.U32 R25, R15, 0x4 ;  /* 0x000000040f19781a */ /* 0x010fe40000000000 */
[----:B------:R-:W-:Y:S02]  /*0ca0*/  LOP3.LUT R26, R26, 0x1fc, RZ, 0xc0, !PT ;  /* 0x000001fc1a1a7812 */ /* 0x000fe400078ec0ff */
[----:B------:R-:W-:Y:S01]  /*0cb0*/  LEA R15, R25, UR4, 0x2 ;  /* 0x00000004190f7c11 */ /* 0x000fe2000f8e10ff */
[----:B------:R-:W-:-:S04]  /*0cc0*/  IMAD.IADD R19, R12, 0x1, R14 ;  /* 0x000000010c137824 */ /* 0x000fc800078e020e */
[----:B------:R-:W-:Y:S01]  /*0cd0*/  IMAD R15, R26, 0x4, R15 ;  /* 0x000000041a0f7824 */ /* 0x000fe200078e020f */
[----:B------:R-:W-:Y:S01]  /*0ce0*/  BAR.SYNC.DEFER_BLOCKING 0x0 ;  /* 0x0000000000007b1d */ /* 0x000fe20000010000 */
[----:B------:R-:W-:-:S05]  /*0cf0*/  IMAD.IADD R29, R12, 0x1, R13 ;  /* 0x000000010c1d7824 */ /* 0x000fca00078e020d */
[----:B------:R-:W-:Y:S04]  /*0d00*/  LDS R12, [R15] ;  /* 0x000000000f0c7984 */ /* 0x000fe80000000800 */
[----:B------:R-:W-:Y:S04]  /*0d10*/  LDS R13, [R15+0x4] ;  /* 0x000004000f0d7984 */ /* 0x000fe80000000800 */
[----:B------:R-:W-:Y:S04]  /*0d20*/  LDS R14, [R15+0x8] ;  /* 0x000008000f0e7984 */ /* 0x000fe80000000800 */
[----:B------:R-:W1:Y:S01]  /*0d30*/  LDS R15, [R15+0xc] ;  /* 0x00000c000f0f7984 */ /* 0x000e620000000800 */
[----:B-----5:R-:W-:Y:S01]  /*0d40*/  LOP3.LUT R27, R26, 0x200, RZ, 0xfc, !PT ;  /* 0x000002001a1b7812 */ /* 0x020fe200078efcff */
[----:B0-----:R-:W-:-:S03]  /*0d50*/  IMAD.WIDE R18, R19, 0x4, R16 ;  /* 0x0000000413127825 */ /* 0x001fc600078e0210 */
[----:B------:R-:W-:Y:S01]  /*0d60*/  SHF.R.U32.HI R27, RZ, 0x5, R27 ;  /* 0x00000005ff1b7819 */ /* 0x000fe2000001161b */
[----:B------:R-:W-:-:S03]  /*0d70*/  IMAD.WIDE R28, R29, 0x4, R16 ;  /* 0x000000041d1c7825 */ /* 0x000fc600078e0210 */
[C---:B------:R-:W-:Y:S01]  /*0d80*/  LEA R17, R27.reuse, UR4, 0x2 ;  /* 0x000000041b117c11 */ /* 0x040fe2000f8e10ff */
[----:B-1----:R0:W-:Y:S01]  /*0d90*/  @P3 STG.E.128 desc[UR6][R18.64], R12 ;  /* 0x0000000c12003986 */ /* 0x0021e2000c101d06 */
[----:B------:R-:W-:Y:S02]  /*0da0*/  LEA.HI R20, R20, UR4, RZ, 0x1f ;  /* 0x0000000414147c11 */ /* 0x000fe4000f8ff8ff */
[----:B------:R-:W-:Y:S02]  /*0db0*/  LEA R24, R24, UR4, 0x4 ;  /* 0x0000000418187c11 */ /* 0x000fe4000f8e20ff */
[----:B------:R-:W-:Y:S02]  /*0dc0*/  LEA R22, R22, UR4, 0x4 ;  /* 0x0000000416167c11 */ /* 0x000fe4000f8e20ff */
[----:B------:R-:W-:-:S05]  /*0dd0*/  LEA R27, R27, UR4, 0x4 ;  /* 0x000000041b1b7c11 */ /* 0x000fca000f8e20ff */
[----:B------:R-:W-:Y:S02]  /*0de0*/  IMAD R27, R26, 0x4, R27 ;  /* 0x000000041a1b7824 */ /* 0x000fe400078e021b */
[----:B--2---:R-:W-:Y:S01]  /*0df0*/  FADD R4, R12, R4 ;  /* 0x000000040c047221 */ /* 0x004fe20000000000 */
[----:B0-----:R-:W-:-:S05]  /*0e00*/  IMAD R12, R26, 0x4, R17 ;  /* 0x000000041a0c7824 */ /* 0x001fca00078e0211 */
[----:B------:R-:W-:Y:S04]  /*0e10*/  LDS R16, [R12+0x800] ;  /* 0x000800000c107984 */ /* 0x000fe80000000800 */
[----:B------:R-:W-:Y:S04]  /*0e20*/  LDS R17, [R12+0x804] ;  /* 0x000804000c117984 */ /* 0x000fe80000000800 */
[----:B------:R-:W-:Y:S04]  /*0e30*/  LDS R18, [R12+0x808] ;  /* 0x000808000c127984 */ /* 0x000fe80000000800 */
[----:B------:R0:W1:Y:S01]  /*0e40*/  LDS R19, [R12+0x80c] ;  /* 0x00080c000c137984 */ /* 0x0000620000000800 */
[----:B------:R-:W-:Y:S01]  /*0e50*/  FADD R6, R14, R6 ;  /* 0x000000060e067221 */ /* 0x000fe20000000000 */
[----:B------:R-:W-:-:S05]  /*0e60*/  LOP3.LUT R14, R3, 0x7f, RZ, 0xc0, !PT ;  /* 0x0000007f030e7812 */ /* 0x000fca00078ec0ff */
[----:B------:R-:W-:Y:S01]  /*0e70*/  IMAD.IADD R25, R25, 0x1, R14 ;  /* 0x0000000119197824 */ /* 0x000fe200078e020e */
[----:B------:R-:W-:Y:S01]  /*0e80*/  LEA R14, R23, UR4, 0x4 ;  /* 0x00000004170e7c11 */ /* 0x000fe2000f8e20ff */
[----:B------:R-:W-:Y:S02]  /*0e90*/  IMAD R3, R21, 0x4, R20 ;  /* 0x0000000415037824 */ /* 0x000fe400078e0214 */
[----:B------:R-:W-:Y:S01]  /*0ea0*/  FADD R5, R13, R5 ;  /* 0x000000050d057221 */ /* 0x000fe20000000000 */
[C---:B------:R-:W-:Y:S02]  /*0eb0*/  IMAD R13, R21.reuse, 0x4, R24 ;  /* 0x00000004150d7824 */ /* 0x040fe400078e0218 */
[----:B------:R-:W-:Y:S02]  /*0ec0*/  IMAD R14, R21, 0x4, R14 ;  /* 0x00000004150e7824 */ /* 0x000fe400078e020e */
[----:B0-----:R-:W-:Y:S01]  /*0ed0*/  FADD R12, R15, R7 ;  /* 0x000000070f0c7221 */ /* 0x001fe20000000000 */
[----:B------:R-:W-:Y:S01]  /*0ee0*/  IMAD R21, R21, 0x4, R22 ;  /* 0x0000000415157824 */ /* 0x000fe200078e0216 */
[----:B-1----:R0:W-:Y:S01]  /*0ef0*/  @P0 STG.E.128 desc[UR6][R28.64], R16 ;  /* 0x000000101c000986 */ /* 0x0021e2000c101d06 */
[----:B------:R-:W-:Y:S01]  /*0f00*/  BAR.SYNC.DEFER_BLOCKING 0x0 ;  /* 0x0000000000007b1d */ /* 0x000fe20000010000 */
[----:B---3--:R-:W-:Y:S01]  /*0f10*/  FADD R20, R16, R8 ;  /* 0x0000000810147221 */ /* 0x008fe20000000000 */
[----:B------:R-:W-:Y:S01]  /*0f20*/  FADD R7, R17, R9 ;  /* 0x0000000911077221 */ /* 0x000fe20000000000 */
[----:B------:R-:W-:Y:S01]  /*0f30*/  FADD R22, R18, R10 ;  /* 0x0000000a12167221 */ /* 0x000fe20000000000 */
[----:B------:R-:W-:-:S02]  /*0f40*/  FADD R24, R19, R11 ;  /* 0x0000000b13187221 */ /* 0x000fc40000000000 */
[----:B------:R-:W-:Y:S01]  /*0f50*/  STS [R3], R4 ;  /* 0x0000000403007388 */ /* 0x000fe20000000800 */
[----:B------:R-:W-:Y:S01]  /*0f60*/  LEA R8, R25, UR4, 0x4 ;  /* 0x0000000419087c11 */ /* 0x000fe2000f8e20ff */
[----:B0-----:R-:W0:Y:S02]  /*0f70*/  LDC.64 R16, c[0x0][0x248] ;  /* 0x00009200ff107b82 */ /* 0x001e240000000a00 */
[----:B------:R0:W-:Y:S04]  /*0f80*/  STS [R14+0x80], R5 ;  /* 0x000080050e007388 */ /* 0x0001e80000000800 */
[----:B------:R-:W-:Y:S04]  /*0f90*/  STS [R13+0x100], R6 ;  /* 0x000100060d007388 */ /* 0x000fe80000000800 */
[----:B------:R-:W-:Y:S04]  /*0fa0*/  STS [R21+0x180], R12 ;  /* 0x0001800c15007388 */ /* 0x000fe80000000800 */
[----:B------:R-:W-:Y:S04]  /*0fb0*/  STS [R3+0x40], R20 ;  /* 0x0000401403007388 */ /* 0x000fe80000000800 */
[----:B------:R-:W-:Y:S04]  /*0fc0*/  STS [R14+0xc0], R7 ;  /* 0x0000c0070e007388 */ /* 0x000fe80000000800 */
[----:B------:R-:W-:Y:S04]  /*0fd0*/  STS [R13+0x140], R22 ;  /* 0x000140160d007388 */ /* 0x000fe80000000800 */
[----:B------:R-:W-:Y:S01]  /*0fe0*/  STS [R21+0x1c0], R24 ;  /* 0x0001c01815007388 */ /* 0x000fe20000000800 */
[----:B------:R-:W-:Y:S06]  /*0ff0*/  BAR.SYNC.DEFER_BLOCKING 0x0 ;  /* 0x0000000000007b1d */ /* 0x000fec0000010000 */
[----:B------:R-:W1:Y:S01]  /*1000*/  LDS.128 R8, [R8] ;  /* 0x0000000008087984 */ /* 0x000e620000000c00 */
[----:B0-----:R-:W-:-:S05]  /*1010*/  IMAD.WIDE R4, R2, 0x4, R16 ;  /* 0x0000000402047825 */ /* 0x001fca00078e0210 */
[----:B-1----:R0:W-:Y:S02]  /*1020*/  @P2 STG.E.128 desc[UR6][R4.64], R8 ;  /* 0x0000000804002986 */ /* 0x0021e4000c101d06 */
[----:B0-----:R-:W-:Y:S05]  /*1030*/  @!P1 EXIT ;  /* 0x000000000000994d */ /* 0x001fea0003800000 */
[----:B------:R-:W0:Y:S01]  /*1040*/  LDS.128 R24, [R27+0x800] ;  /* 0x000800001b187984 */ /* 0x000e220000000c00 */
[----:B------:R-:W-:-:S05]  /*1050*/  IMAD.WIDE R2, R0, 0x4, R16 ;  /* 0x0000000400027825 */ /* 0x000fca00078e0210 */
[----:B0-----:R-:W-:Y:S01]  /*1060*/  STG.E.128 desc[UR6][R2.64], R24 ;  /* 0x0000001802007986 */ /* 0x001fe2000c101d06 */
[----:B------:R-:W-:Y:S05]  /*1070*/  EXIT ;  /* 0x000000000000794d */ /* 0x000fea0003800000 */
.L_x_0:
[----:B------:R-:W-:-:S00]  /*1080*/  BRA `(.L_x_0) ;  /* 0xfffffffc00fc7947 */ /* 0x000fc0000383ffff */
[----:B------:R-:W-:-:S00]  /*1090*/  NOP ;  /* 0x0000000000007918 */ /* 0x000fc00000000000 */
        /* <DEDUP_REMOVED lines=14> */
.L_x_1:


//--------------------- .nv.global.init           --------------------------
	.section	.nv.global.init,"aw",@progbits
.nv.global.init:
	.type		_$_str,@object
	.size		_$_str,(_$_str_$_2 - _$_str)
_$_str:
        /*0000*/ 	.byte	0x5f, 0x5f, 0x43, 0x55, 0x44, 0x41, 0x5f, 0x46, 0x54, 0x5a, 0x00
	.type		_$_str_$_2,@object
	.size		_$_str_$_2,(.L_1 - _$_str_$_2)
_$_str_$_2:
        /*000b*/ 	.byte	0x5f, 0x5f, 0x43, 0x55, 0x44, 0x41, 0x5f, 0x50, 0x52, 0x45, 0x43, 0x5f, 0x53, 0x51, 0x52, 0x54
        /*001b*/ 	.byte	0x00
.L_1:


//--------------------- .nv.shared.triton_poi_fused__native_batch_norm_legit_no_training_add_relu_19 --------------------------
	.section	.nv.shared.triton_poi_fused__native_batch_norm_legit_no_training_add_relu_19,"aw",@nobits
	.sectionflags	@""
	.align	16
	.zero		1024


//--------------------- .nv.constant0.triton_poi_fused__native_batch_norm_legit_no_training_add_relu_19 --------------------------
	.section	.nv.constant0.triton_poi_fused__native_batch_norm_legit_no_training_add_relu_19,"a",@progbits
	.sectionflags	@""
	.align	4
.nv.constant0.triton_poi_fused__native_batch_norm_legit_no_training_add_relu_19:
	.zero		600
